	.headerflags	@"EF_CUDA_TEXMODE_UNIFIED EF_CUDA_64BIT_ADDRESS EF_CUDA_ACCELERATORS EF_CUDA_SM90 EF_CUDA_VIRTUAL_SM(EF_CUDA_SM90)"
	.elftype	@"ET_EXEC"


//--------------------- .nv.info                  --------------------------
	.section	.nv.info,"",@"SHT_CUDA_INFO"
	.align	4


	//----- nvinfo : EIATTR_REGCOUNT
	.align		4
        /*0000*/ 	.byte	0x04, 0x2f
        /*0002*/ 	.short	(.L_2 - .L_1)
	.align		4
.L_1:
        /*0004*/ 	.word	index@(triton_per_fused_add_native_layer_norm_native_layer_norm_backward_15)
        /*0008*/ 	.word	0x00000024


	//----- nvinfo : EIATTR_MIN_STACK_SIZE
	.align		4
.L_2:
        /*000c*/ 	.byte	0x04, 0x12
        /*000e*/ 	.short	(.L_4 - .L_3)
	.align		4
.L_3:
        /*0010*/ 	.word	index@(triton_per_fused_add_native_layer_norm_native_layer_norm_backward_15)
        /*0014*/ 	.word	0x00000000


	//----- nvinfo : EIATTR_FRAME_SIZE
	.align		4
.L_4:
        /*0018*/ 	.byte	0x04, 0x11
        /*001a*/ 	.short	(.L_6 - .L_5)
	.align		4
.L_5:
        /*001c*/ 	.word	index@(triton_per_fused_add_native_layer_norm_native_layer_norm_backward_15)
        /*0020*/ 	.word	0x00000000


	//----- nvinfo : EIATTR_MIN_STACK_SIZE
	.align		4
.L_6:
        /*0024*/ 	.byte	0x04, 0x12
        /*0026*/ 	.short	(.L_8 - .L_7)
	.align		4
.L_7:
        /*0028*/ 	.word	index@(triton_per_fused_add_native_layer_norm_native_layer_norm_backward_15)
        /*002c*/ 	.word	0x00000000
.L_8:


//--------------------- .nv.info.triton_per_fused_add_native_layer_norm_native_layer_norm_backward_15 --------------------------
	.section	.nv.info.triton_per_fused_add_native_layer_norm_native_layer_norm_backward_15,"",@"SHT_CUDA_INFO"
	.sectionflags	@""
	.align	4


	//----- nvinfo : EIATTR_CUDA_API_VERSION
	.align		4
        /*0000*/ 	.byte	0x04, 0x37
        /*0002*/ 	.short	(.L_10 - .L_9)
.L_9:
        /*0004*/ 	.word	0x0000007c


	//----- nvinfo : EIATTR_KPARAM_INFO
	.align		4
.L_10:
        /*0008*/ 	.byte	0x04, 0x17
        /*000a*/ 	.short	(.L_12 - .L_11)
.L_11:
        /*000c*/ 	.word	0x00000000
        /*0010*/ 	.short	0x000c
        /*0012*/ 	.short	0x005c
        /*0014*/ 	.byte	0x00, 0xf0, 0x11, 0x00


	//----- nvinfo : EIATTR_KPARAM_INFO
	.align		4
.L_12:
        /*0018*/ 	.byte	0x04, 0x17
        /*001a*/ 	.short	(.L_14 - .L_13)
.L_13:
        /*001c*/ 	.word	0x00000000
        /*0020*/ 	.short	0x000b
        /*0022*/ 	.short	0x0058
        /*0024*/ 	.byte	0x00, 0xf0, 0x11, 0x00


	//----- nvinfo : EIATTR_KPARAM_INFO
	.align		4
.L_14:
        /*0028*/ 	.byte	0x04, 0x17
        /*002a*/ 	.short	(.L_16 - .L_15)
.L_15:
        /*002c*/ 	.word	0x00000000
        /*0030*/ 	.short	0x000a
        /*0032*/ 	.short	0x0050
        /*0034*/ 	.byte	0x00, 0xf4, 0x21, 0x00


	//----- nvinfo : EIATTR_KPARAM_INFO
	.align		4
.L_16:
        /*0038*/ 	.byte	0x04, 0x17
        /*003a*/ 	.short	(.L_18 - .L_17)
.L_17:
        /*003c*/ 	.word	0x00000000
        /*0040*/ 	.short	0x0009
        /*0042*/ 	.short	0x0048
        /*0044*/ 	.byte	0x00, 0xf4, 0x21, 0x00


	//----- nvinfo : EIATTR_KPARAM_INFO
	.align		4
.L_18:
        /*0048*/ 	.byte	0x04, 0x17
        /*004a*/ 	.short	(.L_20 - .L_19)
.L_19:
        /*004c*/ 	.word	0x00000000
        /*0050*/ 	.short	0x0008
        /*0052*/ 	.short	0x0040
        /*0054*/ 	.byte	0x00, 0xf4, 0x21, 0x00


	//----- nvinfo : EIATTR_KPARAM_INFO
	.align		4
.L_20:
        /*0058*/ 	.byte	0x04, 0x17
        /*005a*/ 	.short	(.L_22 - .L_21)
.L_21:
        /*005c*/ 	.word	0x00000000
        /*0060*/ 	.short	0x0007
        /*0062*/ 	.short	0x0038
        /*0064*/ 	.byte	0x00, 0xf4, 0x21, 0x00


	//----- nvinfo : EIATTR_KPARAM_INFO
	.align		4
.L_22:
        /*0068*/ 	.byte	0x04, 0x17
        /*006a*/ 	.short	(.L_24 - .L_23)
.L_23:
        /*006c*/ 	.word	0x00000000
        /*0070*/ 	.short	0x0006
        /*0072*/ 	.short	0x0030
        /*0074*/ 	.byte	0x00, 0xf4, 0x21, 0x00


	//----- nvinfo : EIATTR_KPARAM_INFO
	.align		4
.L_24:
        /*0078*/ 	.byte	0x04, 0x17
        /*007a*/ 	.short	(.L_26 - .L_25)
.L_25:
        /*007c*/ 	.word	0x00000000
        /*0080*/ 	.short	0x0005
        /*0082*/ 	.short	0x0028
        /*0084*/ 	.byte	0x00, 0xf4, 0x21, 0x00


	//----- nvinfo : EIATTR_KPARAM_INFO
	.align		4
.L_26:
        /*0088*/ 	.byte	0x04, 0x17
        /*008a*/ 	.short	(.L_28 - .L_27)
.L_27:
        /*008c*/ 	.word	0x00000000
        /*0090*/ 	.short	0x0004
        /*0092*/ 	.short	0x0020
        /*0094*/ 	.byte	0x00, 0xf4, 0x21, 0x00


	//----- nvinfo : EIATTR_KPARAM_INFO
	.align		4
.L_28:
        /*0098*/ 	.byte	0x04, 0x17
        /*009a*/ 	.short	(.L_30 - .L_29)
.L_29:
        /*009c*/ 	.word	0x00000000
        /*00a0*/ 	.short	0x0003
        /*00a2*/ 	.short	0x0018
        /*00a4*/ 	.byte	0x00, 0xf4, 0x21, 0x00


	//----- nvinfo : EIATTR_KPARAM_INFO
	.align		4
.L_30:
        /*00a8*/ 	.byte	0x04, 0x17
        /*00aa*/ 	.short	(.L_32 - .L_31)
.L_31:
        /*00ac*/ 	.word	0x00000000
        /*00b0*/ 	.short	0x0002
        /*00b2*/ 	.short	0x0010
        /*00b4*/ 	.byte	0x00, 0xf4, 0x21, 0x00


	//----- nvinfo : EIATTR_KPARAM_INFO
	.align		4
.L_32:
        /*00b8*/ 	.byte	0x04, 0x17
        /*00ba*/ 	.short	(.L_34 - .L_33)
.L_33:
        /*00bc*/ 	.word	0x00000000
        /*00c0*/ 	.short	0x0001
        /*00c2*/ 	.short	0x0008
        /*00c4*/ 	.byte	0x00, 0xf4, 0x21, 0x00


	//----- nvinfo : EIATTR_KPARAM_INFO
	.align		4
.L_34:
        /*00c8*/ 	.byte	0x04, 0x17
        /*00ca*/ 	.short	(.L_36 - .L_35)
.L_35:
        /*00cc*/ 	.word	0x00000000
        /*00d0*/ 	.short	0x0000
        /*00d2*/ 	.short	0x0000
        /*00d4*/ 	.byte	0x00, 0xf4, 0x21, 0x00


	//----- nvinfo : EIATTR_SPARSE_MMA_MASK
	.align		4
.L_36:
        /*00d8*/ 	.byte	0x03, 0x50
        /*00da*/ 	.short	0x0000


	//----- nvinfo : EIATTR_MAXREG_COUNT
	.align		4
        /*00dc*/ 	.byte	0x03, 0x1b
        /*00de*/ 	.short	0x00ff


	//----- nvinfo : EIATTR_COOP_GROUP_MASK_REGIDS
	.align		4
        /*00e0*/ 	.byte	0x04, 0x29
        /*00e2*/ 	.short	(.L_38 - .L_37)


	//   ....[0]....
.L_37:
        /*00e4*/ 	.word	0xffffffff


	//   ....[1]....
        /*00e8*/ 	.word	0xffffffff


	//   ....[2]....
        /*00ec*/ 	.word	0xffffffff


	//   ....[3]....
        /*00f0*/ 	.word	0xffffffff


	//   ....[4]....
        /*00f4*/ 	.word	0xffffffff


	//   ....[5]....
        /*00f8*/ 	.word	0xffffffff


	//   ....[6]....
        /*00fc*/ 	.word	0xffffffff


	//   ....[7]....
        /*0100*/ 	.word	0xffffffff


	//   ....[8]....
        /*0104*/ 	.word	0xffffffff


	//   ....[9]....
        /*0108*/ 	.word	0xffffffff


	//   ....[10]....
        /*010c*/ 	.word	0xffffffff


	//   ....[11]....
        /*0110*/ 	.word	0xffffffff


	//   ....[12]....
        /*0114*/ 	.word	0xffffffff


	//   ....[13]....
        /*0118*/ 	.word	0xffffffff


	//   ....[14]....
        /*011c*/ 	.word	0xffffffff


	//   ....[15]....
        /*0120*/ 	.word	0xffffffff


	//----- nvinfo : EIATTR_COOP_GROUP_INSTR_OFFSETS
	.align		4
.L_38:
        /*0124*/ 	.byte	0x04, 0x28
        /*0126*/ 	.short	(.L_40 - .L_39)


	//   ....[0]....
.L_39:
        /*0128*/ 	.word	0x00000630


	//   ....[1]....
        /*012c*/ 	.word	0x00000650


	//   ....[2]....
        /*0130*/ 	.word	0x00000670


	//   ....[3]....
        /*0134*/ 	.word	0x000006a0


	//   ....[4]....
        /*0138*/ 	.word	0x000006c0


	//   ....[5]....
        /*013c*/ 	.word	0x000007c0


	//   ....[6]....
        /*0140*/ 	.word	0x000007e0


	//   ....[7]....
        /*0144*/ 	.word	0x00000810


	//   ....[8]....
        /*0148*/ 	.word	0x00000910


	//   ....[9]....
        /*014c*/ 	.word	0x00000930


	//   ....[10]....
        /*0150*/ 	.word	0x00000950


	//   ....[11]....
        /*0154*/ 	.word	0x00000970


	//   ....[12]....
        /*0158*/ 	.word	0x00000990


	//   ....[13]....
        /*015c*/ 	.word	0x000009f0


	//   ....[14]....
        /*0160*/ 	.word	0x00000a10


	//   ....[15]....
        /*0164*/ 	.word	0x00000a30


	//----- nvinfo : EIATTR_EXIT_INSTR_OFFSETS
	.align		4
.L_40:
        /*0168*/ 	.byte	0x04, 0x1c
        /*016a*/ 	.short	(.L_42 - .L_41)


	//   ....[0]....
.L_41:
        /*016c*/ 	.word	0x00000c80


	//   ....[1]....
        /*0170*/ 	.word	0x00000cb0


	//----- nvinfo : EIATTR_REQNTID
	.align		4
.L_42:
        /*0174*/ 	.byte	0x04, 0x10
        /*0176*/ 	.short	(.L_44 - .L_43)
.L_43:
        /*0178*/ 	.word	0x00000100
        /*017c*/ 	.word	0x00000001
        /*0180*/ 	.word	0x00000001


	//----- nvinfo : EIATTR_CBANK_PARAM_SIZE
	.align		4
.L_44:
        /*0184*/ 	.byte	0x03, 0x19
        /*0186*/ 	.short	0x0060


	//----- nvinfo : EIATTR_PARAM_CBANK
	.align		4
        /*0188*/ 	.byte	0x04, 0x0a
        /*018a*/ 	.short	(.L_46 - .L_45)
	.align		4
.L_45:
        /*018c*/ 	.word	index@(.nv.constant0.triton_per_fused_add_native_layer_norm_native_layer_norm_backward_15)
        /*0190*/ 	.short	0x0210
        /*0192*/ 	.short	0x0060


	//----- nvinfo : EIATTR_SW_WAR
	.align		4
.L_46:
        /*0194*/ 	.byte	0x04, 0x36
        /*0196*/ 	.short	(.L_48 - .L_47)
.L_47:
        /*0198*/ 	.word	0x00000008
.L_48:


//--------------------- .nv.callgraph             --------------------------
	.section	.nv.callgraph,"",@"SHT_CUDA_CALLGRAPH"
	.align	4
	.sectionentsize	8
	.align		4
        /*0000*/ 	.word	0x00000000
	.align		4
        /*0004*/ 	.word	0xffffffff
	.align		4
        /*0008*/ 	.word	0x00000000
	.align		4
        /*000c*/ 	.word	0xfffffffe
	.align		4
        /*0010*/ 	.word	0x00000000
	.align		4
        /*0014*/ 	.word	0xfffffffd
	.align		4
        /*0018*/ 	.word	0x00000000
	.align		4
        /*001c*/ 	.word	0xfffffffc


//--------------------- .nv.constant4             --------------------------
	.section	.nv.constant4,"a",@progbits
	.align	8
	.align		8
.nv.constant4:
        /*0000*/ 	.dword	_$_str


//--------------------- .text.triton_per_fused_add_native_layer_norm_native_layer_norm_backward_15 --------------------------
	.section	.text.triton_per_fused_add_native_layer_norm_native_layer_norm_backward_15,"ax",@progbits
	.sectionflags	@"SHF_BARRIERS=1"
	.align	128
        .global         triton_per_fused_add_native_layer_norm_native_layer_norm_backward_15
        .type           triton_per_fused_add_native_layer_norm_native_layer_norm_backward_15,@function
        .size           triton_per_fused_add_native_layer_norm_native_layer_norm_backward_15,(.L_x_1 - triton_per_fused_add_native_layer_norm_native_layer_norm_backward_15)
        .other          triton_per_fused_add_native_layer_norm_native_layer_norm_backward_15,@"STO_CUDA_ENTRY STV_DEFAULT"
triton_per_fused_add_native_layer_norm_native_layer_norm_backward_15:
.text.triton_per_fused_add_native_layer_norm_native_layer_norm_backward_15:
[----:B------:R-:W0:Y:S01]  /*0000*/  LDC R1, c[0x0][0x28] ;  /* 0x00000a00ff017b82 */ /* 0x000e220000000800 */
[----:B------:R-:W1:Y:S07]  /*0010*/  S2R R28, SR_CTAID.X ;  /* 0x00000000001c7919 */ /* 0x000e6e0000002500 */
[----:B------:R-:W2:Y:S01]  /*0020*/  LDC.64 R22, c[0x0][0x220] ;  /* 0x00008800ff167b82 */ /* 0x000ea20000000a00 */
[----:B------:R-:W-:Y:S02]  /*0030*/  CS2R R8, SRZ ;  /* 0x0000000000087805 */ /* 0x000fe4000001ff00 */
[----:B------:R-:W-:Y:S01]  /*0040*/  CS2R R10, SRZ ;  /* 0x00000000000a7805 */ /* 0x000fe2000001ff00 */
[----:B------:R-:W3:Y:S01]  /*0050*/  S2R R6, SR_TID.X ;  /* 0x0000000000067919 */ /* 0x000ee20000002100 */
[----:B------:R-:W-:-:S03]  /*0060*/  ULDC.64 UR6, c[0x0][0x208] ;  /* 0x0000820000067ab9 */ /* 0x000fc60000000a00 */
[----:B------:R-:W4:Y:S08]  /*0070*/  LDC.64 R12, c[0x0][0x218] ;  /* 0x00008600ff0c7b82 */ /* 0x000f300000000a00 */
[----:B------:R-:W5:Y:S08]  /*0080*/  LDC.64 R16, c[0x0][0x228] ;  /* 0x00008a00ff107b82 */ /* 0x000f700000000a00 */
[----:B------:R-:W5:Y:S01]  /*0090*/  LDC.64 R30, c[0x0][0x210] ;  /* 0x00008400ff1e7b82 */ /* 0x000f620000000a00 */
[----:B-1----:R-:W-:-:S05]  /*00a0*/  IMAD.HI R3, R28, 0x78787879, RZ ;  /* 0x787878791c037827 */ /* 0x002fca00078e02ff */
[----:B------:R-:W-:-:S04]  /*00b0*/  SHF.R.U32.HI R4, RZ, 0x1f, R3 ;  /* 0x0000001fff047819 */ /* 0x000fc80000011603 */
[----:B------:R-:W-:Y:S02]  /*00c0*/  LEA.HI.SX32 R5, R3, R4, 0x1d ;  /* 0x0000000403057211 */ /* 0x000fe400078feaff */
[----:B---3--:R-:W-:Y:S02]  /*00d0*/  SHF.L.U32 R3, R6, 0x2, RZ ;  /* 0x0000000206037819 */ /* 0x008fe400000006ff */
[----:B------:R-:W-:Y:S01]  /*00e0*/  CS2R R6, SRZ ;  /* 0x0000000000067805 */ /* 0x000fe2000001ff00 */
[----:B------:R-:W-:Y:S01]  /*00f0*/  IMAD R4, R5, -0x11, R28 ;  /* 0xffffffef05047824 */ /* 0x000fe200078e021c */
[----:B------:R-:W-:-:S04]  /*0100*/  LOP3.LUT R25, R3, 0x3fc, RZ, 0xc0, !PT ;  /* 0x000003fc03197812 */ /* 0x000fc800078ec0ff */
[----:B------:R-:W-:Y:S01]  /*0110*/  ISETP.GE.U32.AND P1, PT, R25, 0x300, PT ;  /* 0x000003001900780c */ /* 0x000fe20003f26070 */
[--C-:B------:R-:W-:Y:S02]  /*0120*/  IMAD R5, R4, 0x300, R25.reuse ;  /* 0x0000030004057824 */ /* 0x100fe400078e0219 */
[----:B------:R-:W-:Y:S02]  /*0130*/  IMAD R20, R28, 0x300, R25 ;  /* 0x000003001c147824 */ /* 0x000fe400078e0219 */
[----:B--2---:R-:W-:Y:S01]  /*0140*/  IMAD.WIDE R22, R5, 0x4, R22 ;  /* 0x0000000405167825 */ /* 0x004fe200078e0216 */
[----:B------:R-:W-:-:S03]  /*0150*/  CS2R R4, SRZ ;  /* 0x0000000000047805 */ /* 0x000fc6000001ff00 */
[----:B----4-:R-:W-:-:S04]  /*0160*/  IMAD.WIDE R26, R20, 0x4, R12 ;  /* 0x00000004141a7825 */ /* 0x010fc800078e020c */
[----:B------:R1:W2:Y:S01]  /*0170*/  @!P1 LDG.E.EL.128 R8, desc[UR6][R22.64] ;  /* 0x0000000616089981 */ /* 0x0002a2000c2e1d00 */
[----:B-----5:R-:W-:Y:S01]  /*0180*/  IMAD.WIDE.U32 R32, R25, 0x4, R16 ;  /* 0x0000000419207825 */ /* 0x020fe200078e0010 */
[----:B------:R-:W-:Y:S02]  /*0190*/  CS2R R12, SRZ ;  /* 0x00000000000c7805 */ /* 0x000fe4000001ff00 */
[----:B------:R-:W-:Y:S01]  /*01a0*/  CS2R R14, SRZ ;  /* 0x00000000000e7805 */ /* 0x000fe2000001ff00 */
[----:B------:R-:W3:Y:S01]  /*01b0*/  @!P1 LDG.E.128 R4, desc[UR6][R26.64] ;  /* 0x000000061a049981 */ /* 0x000ee2000c1e1d00 */
[----:B------:R-:W-:Y:S02]  /*01c0*/  CS2R R16, SRZ ;  /* 0x0000000000107805 */ /* 0x000fe4000001ff00 */
[----:B------:R-:W-:Y:S01]  /*01d0*/  CS2R R18, SRZ ;  /* 0x0000000000127805 */ /* 0x000fe2000001ff00 */
[C---:B0-----:R-:W-:Y:S01]  /*01e0*/  IMAD.WIDE R30, R20.reuse, 0x4, R30 ;  /* 0x00000004141e7825 */ /* 0x041fe200078e021e */
[----:B------:R0:W4:Y:S01]  /*01f0*/  @!P1 LDG.E.EL.128 R12, desc[UR6][R32.64] ;  /* 0x00000006200c9981 */ /* 0x000122000c2e1d00 */
[----:B-1----:R-:W0:Y:S03]  /*0200*/  LDC.64 R22, c[0x0][0x230] ;  /* 0x00008c00ff167b82 */ /* 0x002e260000000a00 */
[----:B------:R-:W5:Y:S01]  /*0210*/  @!P1 LDG.E.128 R16, desc[UR6][R30.64] ;  /* 0x000000061e109981 */ /* 0x000f62000c1e1d00 */
[----:B0-----:R-:W-:Y:S01]  /*0220*/  IMAD.WIDE R32, R20, 0x4, R22 ;  /* 0x0000000414207825 */ /* 0x001fe200078e0216 */
[----:B------:R-:W-:-:S02]  /*0230*/  CS2R R22, SRZ ;  /* 0x0000000000167805 */ /* 0x000fc4000001ff00 */
[----:B--2---:R-:W-:Y:S02]  /*0240*/  SEL R27, R10, RZ, !P1 ;  /* 0x000000ff0a1b7207 */ /* 0x004fe40004800000 */
[----:B------:R-:W-:Y:S02]  /*0250*/  SEL R21, R8, RZ, !P1 ;  /* 0x000000ff08157207 */ /* 0x000fe40004800000 */
[----:B------:R-:W-:Y:S02]  /*0260*/  SEL R10, R9, RZ, !P1 ;  /* 0x000000ff090a7207 */ /* 0x000fe40004800000 */
[----:B------:R-:W0:Y:S01]  /*0270*/  LDC.64 R8, c[0x0][0x238] ;  /* 0x00008e00ff087b82 */ /* 0x000e220000000a00 */
[----:B---3--:R-:W-:Y:S02]  /*0280*/  SEL R5, R5, RZ, !P1 ;  /* 0x000000ff05057207 */ /* 0x008fe40004800000 */
[----:B------:R-:W-:-:S03]  /*0290*/  SEL R4, R4, RZ, !P1 ;  /* 0x000000ff04047207 */ /* 0x000fc60004800000 */
[----:B------:R-:W-:Y:S01]  /*02a0*/  FADD R5, R5, R10 ;  /* 0x0000000a05057221 */ /* 0x000fe20000000000 */
[----:B----4-:R-:W-:Y:S01]  /*02b0*/  SEL R10, R13, RZ, !P1 ;  /* 0x000000ff0d0a7207 */ /* 0x010fe20004800000 */
[----:B------:R-:W-:Y:S01]  /*02c0*/  FADD R4, R4, R21 ;  /* 0x0000001504047221 */ /* 0x000fe20000000000 */
[----:B-----5:R-:W-:Y:S02]  /*02d0*/  SEL R17, R17, RZ, !P1 ;  /* 0x000000ff11117207 */ /* 0x020fe40004800000 */
[----:B------:R-:W-:Y:S02]  /*02e0*/  SEL R6, R6, RZ, !P1 ;  /* 0x000000ff06067207 */ /* 0x000fe40004800000 */
[----:B------:R-:W-:Y:S02]  /*02f0*/  SEL R14, R14, RZ, !P1 ;  /* 0x000000ff0e0e7207 */ /* 0x000fe40004800000 */
[----:B------:R-:W-:Y:S01]  /*0300*/  SEL R21, R18, RZ, !P1 ;  /* 0x000000ff12157207 */ /* 0x000fe20004800000 */
[----:B------:R-:W-:Y:S01]  /*0310*/  FADD R10, R17, R10 ;  /* 0x0000000a110a7221 */ /* 0x000fe20000000000 */
[----:B------:R-:W-:Y:S01]  /*0320*/  FADD R6, R6, R27 ;  /* 0x0000001b06067221 */ /* 0x000fe20000000000 */
[----:B------:R-:W-:-:S02]  /*0330*/  CS2R R26, SRZ ;  /* 0x00000000001a7805 */ /* 0x000fc4000001ff00 */
[----:B------:R-:W-:Y:S01]  /*0340*/  FADD R17, R21, R14 ;  /* 0x0000000e15117221 */ /* 0x000fe20000000000 */
[----:B------:R-:W-:Y:S01]  /*0350*/  CS2R R20, SRZ ;  /* 0x0000000000147805 */ /* 0x000fe2000001ff00 */
[----:B0-----:R-:W-:Y:S01]  /*0360*/  IMAD.WIDE.U32 R8, R25, 0x4, R8 ;  /* 0x0000000419087825 */ /* 0x001fe200078e0008 */
[----:B------:R-:W-:-:S04]  /*0370*/  CS2R R24, SRZ ;  /* 0x0000000000187805 */ /* 0x000fc8000001ff00 */
[----:B------:R-:W2:Y:S04]  /*0380*/  @!P1 LDG.E.128 R20, desc[UR6][R32.64] ;  /* 0x0000000620149981 */ /* 0x000ea8000c1e1d00 */
[----:B------:R2:W3:Y:S01]  /*0390*/  @!P1 LDG.E.EL.128 R24, desc[UR6][R8.64] ;  /* 0x0000000608189981 */ /* 0x0004e2000c2e1d00 */
[----:B------:R-:W-:Y:S02]  /*03a0*/  SEL R12, R12, RZ, !P1 ;  /* 0x000000ff0c0c7207 */ /* 0x000fe40004800000 */
[----:B------:R-:W-:Y:S02]  /*03b0*/  SEL R13, R16, RZ, !P1 ;  /* 0x000000ff100d7207 */ /* 0x000fe40004800000 */
[----:B------:R-:W-:-:S03]  /*03c0*/  SEL R7, R7, RZ, !P1 ;  /* 0x000000ff07077207 */ /* 0x000fc60004800000 */
[----:B------:R-:W-:Y:S01]  /*03d0*/  FADD R13, R13, R12 ;  /* 0x0000000c0d0d7221 */ /* 0x000fe20000000000 */
[----:B------:R-:W-:Y:S02]  /*03e0*/  SEL R12, R11, RZ, !P1 ;  /* 0x000000ff0b0c7207 */ /* 0x000fe40004800000 */
[----:B------:R-:W-:Y:S02]  /*03f0*/  SEL R14, R15, RZ, !P1 ;  /* 0x000000ff0f0e7207 */ /* 0x000fe40004800000 */
[----:B------:R-:W-:Y:S01]  /*0400*/  SEL R19, R19, RZ, !P1 ;  /* 0x000000ff13137207 */ /* 0x000fe20004800000 */
[----:B------:R-:W-:Y:S01]  /*0410*/  FADD R4, R13, R4 ;  /* 0x000000040d047221 */ /* 0x000fe20000000000 */
[----:B------:R-:W-:Y:S01]  /*0420*/  FADD R5, R10, R5 ;  /* 0x000000050a057221 */ /* 0x000fe20000000000 */
[----:B------:R-:W-:Y:S01]  /*0430*/  FADD R12, R7, R12 ;  /* 0x0000000c070c7221 */ /* 0x000fe20000000000 */
[----:B------:R-:W-:Y:S01]  /*0440*/  FADD R6, R6, R17 ;  /* 0x0000001106067221 */ /* 0x000fe20000000000 */
[----:B------:R-:W-:Y:S01]  /*0450*/  FADD R7, R19, R14 ;  /* 0x0000000e13077221 */ /* 0x000fe20000000000 */
[----:B------:R-:W0:Y:S03]  /*0460*/  LDC.64 R16, c[0x0][0x240] ;  /* 0x00009000ff107b82 */ /* 0x000e260000000a00 */
[----:B------:R-:W-:-:S05]  /*0470*/  FADD R7, R12, R7 ;  /* 0x000000070c077221 */ /* 0x000fca0000000000 */
[----:B------:R-:W1:Y:S01]  /*0480*/  S2UR UR5, SR_CgaCtaId ;  /* 0x00000000000579c3 */ /* 0x000e620000008800 */
[----:B------:R-:W-:Y:S01]  /*0490*/  LOP3.LUT R3, R3, 0x3fc, RZ, 0xc0, !PT ;  /* 0x000003fc03037812 */ /* 0x000fe200078ec0ff */
[----:B------:R-:W-:Y:S01]  /*04a0*/  UMOV UR4, 0x400 ;  /* 0x0000040000047882 */ /* 0x000fe20000000000 */
[----:B------:R-:W-:-:S03]  /*04b0*/  CS2R R14, SRZ ;  /* 0x00000000000e7805 */ /* 0x000fc6000001ff00 */
[----:B0-----:R-:W-:Y:S01]  /*04c0*/  IMAD.WIDE.U32 R16, R3, 0x4, R16 ;  /* 0x0000000403107825 */ /* 0x001fe200078e0010 */
[----:B-1----:R-:W-:Y:S01]  /*04d0*/  UPRMT UR4, UR5, 0x654, UR4 ;  /* 0x0000065405047896 */ /* 0x002fe20008000004 */
[----:B--2---:R-:W-:Y:S02]  /*04e0*/  SEL R9, R20, RZ, !P1 ;  /* 0x000000ff14097207 */ /* 0x004fe40004800000 */
[----:B------:R-:W-:Y:S02]  /*04f0*/  SEL R8, R21, RZ, !P1 ;  /* 0x000000ff15087207 */ /* 0x000fe40004800000 */
[----:B---3--:R-:W-:Y:S01]  /*0500*/  SEL R24, R24, RZ, !P1 ;  /* 0x000000ff18187207 */ /* 0x008fe20004800000 */
[----:B------:R-:W0:Y:S01]  /*0510*/  LDC.64 R20, c[0x0][0x248] ;  /* 0x00009200ff147b82 */ /* 0x000e220000000a00 */
[----:B------:R-:W-:Y:S02]  /*0520*/  SEL R25, R25, RZ, !P1 ;  /* 0x000000ff19197207 */ /* 0x000fe40004800000 */
[----:B------:R-:W-:Y:S01]  /*0530*/  SEL R26, R26, RZ, !P1 ;  /* 0x000000ff1a1a7207 */ /* 0x000fe20004800000 */
[----:B------:R-:W-:Y:S01]  /*0540*/  FADD R9, R9, R24 ;  /* 0x0000001809097221 */ /* 0x000fe20000000000 */
[----:B------:R-:W-:Y:S01]  /*0550*/  SEL R11, R22, RZ, !P1 ;  /* 0x000000ff160b7207 */ /* 0x000fe20004800000 */
[----:B------:R-:W-:Y:S01]  /*0560*/  FADD R8, R8, R25 ;  /* 0x0000001908087221 */ /* 0x000fe20000000000 */
[----:B------:R-:W-:-:S02]  /*0570*/  SEL R23, R23, RZ, !P1 ;  /* 0x000000ff17177207 */ /* 0x000fc40004800000 */
[----:B------:R-:W-:Y:S01]  /*0580*/  SEL R10, R27, RZ, !P1 ;  /* 0x000000ff1b0a7207 */ /* 0x000fe20004800000 */
[----:B------:R-:W-:Y:S01]  /*0590*/  FADD R11, R11, R26 ;  /* 0x0000001a0b0b7221 */ /* 0x000fe20000000000 */
[----:B------:R-:W-:Y:S01]  /*05a0*/  FADD R4, R9, R4 ;  /* 0x0000000409047221 */ /* 0x000fe20000000000 */
[----:B------:R-:W-:Y:S02]  /*05b0*/  FADD R5, R8, R5 ;  /* 0x0000000508057221 */ /* 0x000fe40000000000 */
[----:B------:R-:W-:Y:S01]  /*05c0*/  FADD R8, R23, R10 ;  /* 0x0000000a17087221 */ /* 0x000fe20000000000 */
[----:B------:R-:W-:Y:S01]  /*05d0*/  FADD R6, R6, R11 ;  /* 0x0000000b06067221 */ /* 0x000fe20000000000 */
[----:B------:R-:W-:Y:S02]  /*05e0*/  FADD R9, R4, R5 ;  /* 0x0000000504097221 */ /* 0x000fe40000000000 */
[----:B------:R-:W-:Y:S02]  /*05f0*/  FADD R7, R7, R8 ;  /* 0x0000000807077221 */ /* 0x000fe40000000000 */
[----:B------:R-:W-:-:S04]  /*0600*/  FADD R8, R6, R9 ;  /* 0x0000000906087221 */ /* 0x000fc80000000000 */
[----:B------:R-:W-:-:S05]  /*0610*/  FADD R8, R8, R7 ;  /* 0x0000000708087221 */ /* 0x000fca0000000000 */
[----:B------:R-:W-:-:S05]  /*0620*/  FSEL R8, R8, RZ, !P1 ;  /* 0x000000ff08087208 */ /* 0x000fca0004800000 */
[----:B------:R-:W1:Y:S02]  /*0630*/  SHFL.BFLY PT, R9, R8, 0x10, 0x1f ;  /* 0x0e001f0008097f89 */ /* 0x000e6400000e0000 */
[----:B-1----:R-:W-:-:S05]  /*0640*/  FADD R9, R8, R9 ;  /* 0x0000000908097221 */ /* 0x002fca0000000000 */
[----:B------:R-:W1:Y:S02]  /*0650*/  SHFL.BFLY PT, R10, R9, 0x8, 0x1f ;  /* 0x0d001f00090a7f89 */ /* 0x000e6400000e0000 */
[----:B-1----:R-:W-:-:S05]  /*0660*/  FADD R10, R9, R10 ;  /* 0x0000000a090a7221 */ /* 0x002fca0000000000 */
[----:B------:R-:W1:Y:S01]  /*0670*/  SHFL.BFLY PT, R11, R10, 0x4, 0x1f ;  /* 0x0c801f000a0b7f89 */ /* 0x000e6200000e0000 */
[----:B------:R-:W2:Y:S01]  /*0680*/  S2R R22, SR_TID.X ;  /* 0x0000000000167919 */ /* 0x000ea20000002100 */
[----:B-1----:R-:W-:-:S05]  /*0690*/  FADD R11, R10, R11 ;  /* 0x0000000b0a0b7221 */ /* 0x002fca0000000000 */
[----:B------:R-:W1:Y:S02]  /*06a0*/  SHFL.BFLY PT, R12, R11, 0x2, 0x1f ;  /* 0x0c401f000b0c7f89 */ /* 0x000e6400000e0000 */
[----:B-1----:R-:W-:-:S05]  /*06b0*/  FADD R12, R11, R12 ;  /* 0x0000000c0b0c7221 */ /* 0x002fca0000000000 */
[----:B------:R-:W1:Y:S01]  /*06c0*/  SHFL.BFLY PT, R13, R12, 0x1, 0x1f ;  /* 0x0c201f000c0d7f89 */ /* 0x000e6200000e0000 */
[----:B--2---:R-:W-:Y:S01]  /*06d0*/  LOP3.LUT P2, RZ, R22, 0x1f, RZ, 0xc0, !PT ;  /* 0x0000001f16ff7812 */ /* 0x004fe2000784c0ff */
[----:B0-----:R-:W-:Y:S01]  /*06e0*/  IMAD.WIDE.U32 R20, R3, 0x4, R20 ;  /* 0x0000000403147825 */ /* 0x001fe200078e0014 */
[----:B------:R-:W-:Y:S02]  /*06f0*/  SHF.R.U32.HI R3, RZ, 0x3, R22 ;  /* 0x00000003ff037819 */ /* 0x000fe40000011616 */
[----:B------:R-:W-:Y:S02]  /*0700*/  CS2R R8, SRZ ;  /* 0x0000000000087805 */ /* 0x000fe4000001ff00 */
[----:B------:R-:W-:Y:S02]  /*0710*/  CS2R R10, SRZ ;  /* 0x00000000000a7805 */ /* 0x000fe4000001ff00 */
[----:B------:R-:W-:-:S04]  /*0720*/  LOP3.LUT R3, R3, 0x1c, RZ, 0xc0, !PT ;  /* 0x0000001c03037812 */ /* 0x000fc800078ec0ff */
[----:B------:R0:W2:Y:S01]  /*0730*/  @!P1 LDG.E.EL.128 R8, desc[UR6][R16.64] ;  /* 0x0000000610089981 */ /* 0x0000a2000c2e1d00 */
[----:B-1----:R-:W-:Y:S01]  /*0740*/  FADD R24, R12, R13 ;  /* 0x0000000d0c187221 */ /* 0x002fe20000000000 */
[----:B------:R-:W-:-:S04]  /*0750*/  CS2R R12, SRZ ;  /* 0x00000000000c7805 */ /* 0x000fc8000001ff00 */
[----:B------:R-:W-:Y:S04]  /*0760*/  @!P2 STS [R3+UR4], R24 ;  /* 0x000000180300a988 */ /* 0x000fe80008000804 */
[----:B------:R1:W3:Y:S01]  /*0770*/  @!P1 LDG.E.EL.128 R12, desc[UR6][R20.64] ;  /* 0x00000006140c9981 */ /* 0x0002e2000c2e1d00 */
[----:B------:R-:W-:Y:S01]  /*0780*/  BAR.SYNC.DEFER_BLOCKING 0x0 ;  /* 0x0000000000007b1d */ /* 0x000fe20000010000 */
[C---:B------:R-:W-:Y:S02]  /*0790*/  ISETP.GE.AND P3, PT, R22.reuse, 0x8, PT ;  /* 0x000000081600780c */ /* 0x040fe40003f66270 */
[----:B------:R-:W-:-:S11]  /*07a0*/  SHF.L.U32 R18, R22, 0x2, RZ ;  /* 0x0000000216127819 */ /* 0x000fd600000006ff */
[----:B------:R-:W4:Y:S04]  /*07b0*/  @!P3 LDS R2, [R18+UR4] ;  /* 0x000000041202b984 */ /* 0x000f280008000800 */
[----:B----4-:R-:W4:Y:S02]  /*07c0*/  SHFL.BFLY PT, R19, R2, 0x4, 0x1f ;  /* 0x0c801f0002137f89 */ /* 0x010f2400000e0000 */
[----:B----4-:R-:W-:-:S05]  /*07d0*/  FADD R19, R2, R19 ;  /* 0x0000001302137221 */ /* 0x010fca0000000000 */
[----:B------:R-:W4:Y:S01]  /*07e0*/  SHFL.BFLY PT, R26, R19, 0x2, 0x1f ;  /* 0x0c401f00131a7f89 */ /* 0x000f2200000e0000 */
[----:B------:R-:W-:Y:S01]  /*07f0*/  LOP3.LUT P0, RZ, R22, 0x7, RZ, 0xc0, !PT ;  /* 0x0000000716ff7812 */ /* 0x000fe2000780c0ff */
[----:B----4-:R-:W-:-:S05]  /*0800*/  FADD R26, R19, R26 ;  /* 0x0000001a131a7221 */ /* 0x010fca0000000000 */
[----:B------:R-:W4:Y:S01]  /*0810*/  SHFL.BFLY PT, R23, R26, 0x1, 0x1f ;  /* 0x0c201f001a177f89 */ /* 0x000f2200000e0000 */
[----:B------:R-:W-:Y:S01]  /*0820*/  ISETP.LT.AND P0, PT, R22, 0x8, !P0 ;  /* 0x000000081600780c */ /* 0x000fe20004701270 */
[----:B----4-:R-:W-:-:S12]  /*0830*/  FADD R25, R26, R23 ;  /* 0x000000171a197221 */ /* 0x010fd80000000000 */
[----:B------:R-:W-:Y:S01]  /*0840*/  @P0 STS [R18+UR4], R25 ;  /* 0x0000001912000988 */ /* 0x000fe20008000804 */
[----:B------:R-:W-:Y:S06]  /*0850*/  BAR.SYNC.DEFER_BLOCKING 0x0 ;  /* 0x0000000000007b1d */ /* 0x000fec0000010000 */
[----:B0-----:R-:W0:Y:S02]  /*0860*/  LDS R16, [UR4] ;  /* 0x00000004ff107984 */ /* 0x001e240008000800 */
[----:B0-----:R-:W-:-:S04]  /*0870*/  FADD R16, RZ, R16 ;  /* 0x00000010ff107221 */ /* 0x001fc80000000000 */
[C---:B------:R-:W-:Y:S01]  /*0880*/  FFMA R23, R16.reuse, -0.001302083372138440609, R5 ;  /* 0xbaaaaaab10177823 */ /* 0x040fe20000000005 */
[----:B------:R-:W-:-:S03]  /*0890*/  FFMA R17, R16, -0.001302083372138440609, R4 ;  /* 0xbaaaaaab10117823 */ /* 0x000fc60000000004 */
[----:B------:R-:W-:Y:S01]  /*08a0*/  FMUL R2, R23, R23 ;  /* 0x0000001717027220 */ /* 0x000fe20000400000 */
[----:B-1----:R-:W-:-:S03]  /*08b0*/  FFMA R21, R16, -0.001302083372138440609, R6 ;  /* 0xbaaaaaab10157823 */ /* 0x002fc60000000006 */
[----:B------:R-:W-:Y:S01]  /*08c0*/  FFMA R2, R17, R17, R2 ;  /* 0x0000001111027223 */ /* 0x000fe20000000002 */
[----:B------:R-:W-:-:S03]  /*08d0*/  FFMA R19, R16, -0.001302083372138440609, R7 ;  /* 0xbaaaaaab10137823 */ /* 0x000fc60000000007 */
[----:B------:R-:W-:-:S04]  /*08e0*/  FFMA R2, R21, R21, R2 ;  /* 0x0000001515027223 */ /* 0x000fc80000000002 */
[----:B------:R-:W-:-:S05]  /*08f0*/  FFMA R2, R19, R19, R2 ;  /* 0x0000001313027223 */ /* 0x000fca0000000002 */
[----:B------:R-:W-:-:S05]  /*0900*/  FSEL R2, R2, RZ, !P1 ;  /* 0x000000ff02027208 */ /* 0x000fca0004800000 */
[----:B------:R-:W0:Y:S02]  /*0910*/  SHFL.BFLY PT, R25, R2, 0x10, 0x1f ;  /* 0x0e001f0002197f89 */ /* 0x000e2400000e0000 */
[----:B0-----:R-:W-:-:S05]  /*0920*/  FADD R25, R2, R25 ;  /* 0x0000001902197221 */ /* 0x001fca0000000000 */
[----:B------:R-:W0:Y:S02]  /*0930*/  SHFL.BFLY PT, R16, R25, 0x8, 0x1f ;  /* 0x0d001f0019107f89 */ /* 0x000e2400000e0000 */
[----:B0-----:R-:W-:-:S05]  /*0940*/  FADD R16, R25, R16 ;  /* 0x0000001019107221 */ /* 0x001fca0000000000 */
[----:B------:R-:W0:Y:S02]  /*0950*/  SHFL.BFLY PT, R27, R16, 0x4, 0x1f ;  /* 0x0c801f00101b7f89 */ /* 0x000e2400000e0000 */
[----:B0-----:R-:W-:-:S05]  /*0960*/  FADD R27, R16, R27 ;  /* 0x0000001b101b7221 */ /* 0x001fca0000000000 */
[----:B------:R-:W0:Y:S02]  /*0970*/  SHFL.BFLY PT, R20, R27, 0x2, 0x1f ;  /* 0x0c401f001b147f89 */ /* 0x000e2400000e0000 */
[----:B0-----:R-:W-:-:S05]  /*0980*/  FADD R20, R27, R20 ;  /* 0x000000141b147221 */ /* 0x001fca0000000000 */
[----:B------:R-:W0:Y:S02]  /*0990*/  SHFL.BFLY PT, R29, R20, 0x1, 0x1f ;  /* 0x0c201f00141d7f89 */ /* 0x000e2400000e0000 */
[----:B0-----:R-:W-:Y:S01]  /*09a0*/  FADD R24, R20, R29 ;  /* 0x0000001d14187221 */ /* 0x001fe20000000000 */
[----:B------:R-:W-:Y:S06]  /*09b0*/  BAR.SYNC.DEFER_BLOCKING 0x0 ;  /* 0x0000000000007b1d */ /* 0x000fec0000010000 */
[----:B------:R-:W-:Y:S02]  /*09c0*/  @!P2 STS [R3+UR4], R24 ;  /* 0x000000180300a988 */ /* 0x000fe40008000804 */
[----:B------:R-:W-:Y:S06]  /*09d0*/  BAR.SYNC.DEFER_BLOCKING 0x0 ;  /* 0x0000000000007b1d */ /* 0x000fec0000010000 */
[----:B------:R-:W0:Y:S04]  /*09e0*/  @!P3 LDS R0, [R18+UR4] ;  /* 0x000000041200b984 */ /* 0x000e280008000800 */
[----:B0-----:R-:W0:Y:S02]  /*09f0*/  SHFL.BFLY PT, R25, R0, 0x4, 0x1f ;  /* 0x0c801f0000197f89 */ /* 0x001e2400000e0000 */
[----:B0-----:R-:W-:-:S05]  /*0a00*/  FADD R25, R0, R25 ;  /* 0x0000001900197221 */ /* 0x001fca0000000000 */
[----:B------:R-:W0:Y:S02]  /*0a10*/  SHFL.BFLY PT, R2, R25, 0x2, 0x1f ;  /* 0x0c401f0019027f89 */ /* 0x000e2400000e0000 */
[----:B0-----:R-:W-:-:S05]  /*0a20*/  FADD R2, R25, R2 ;  /* 0x0000000219027221 */ /* 0x001fca0000000000 */
[----:B------:R-:W0:Y:S02]  /*0a30*/  SHFL.BFLY PT, R27, R2, 0x1, 0x1f ;  /* 0x0c201f00021b7f89 */ /* 0x000e2400000e0000 */
[----:B0-----:R-:W-:-:S05]  /*0a40*/  FADD R27, R2, R27 ;  /* 0x0000001b021b7221 */ /* 0x001fca0000000000 */
[----:B------:R-:W-:Y:S01]  /*0a50*/  @P0 STS [R18+UR4], R27 ;  /* 0x0000001b12000988 */ /* 0x000fe20008000804 */
[----:B------:R-:W-:Y:S06]  /*0a60*/  BAR.SYNC.DEFER_BLOCKING 0x0 ;  /* 0x0000000000007b1d */ /* 0x000fec0000010000 */
[----:B------:R-:W0:Y:S01]  /*0a70*/  LDS R3, [UR4] ;  /* 0x00000004ff037984 */ /* 0x000e220008000800 */
[----:B------:R-:W-:Y:S01]  /*0a80*/  HFMA2.MMA R16, -RZ, RZ, 0.8330078125, -0.052093505859375 ;  /* 0x3aaaaaabff107435 */ /* 0x000fe200000001ff */
[----:B--2---:R-:W-:Y:S02]  /*0a90*/  SEL R25, R8, RZ, !P1 ;  /* 0x000000ff08197207 */ /* 0x004fe40004800000 */
[----:B---3--:R-:W-:-:S02]  /*0aa0*/  SEL R8, R12, RZ, !P1 ;  /* 0x000000ff0c087207 */ /* 0x008fc40004800000 */
[----:B------:R-:W-:Y:S01]  /*0ab0*/  SEL R20, R9, RZ, !P1 ;  /* 0x000000ff09147207 */ /* 0x000fe20004800000 */
[----:B0-----:R-:W-:-:S04]  /*0ac0*/  FADD R3, RZ, R3 ;  /* 0x00000003ff037221 */ /* 0x001fc80000000000 */
[----:B------:R-:W-:Y:S02]  /*0ad0*/  FFMA R0, R3, R16, 9.9999997473787516356e-06 ;  /* 0x3727c5ac03007423 */ /* 0x000fe40000000010 */
[----:B------:R-:W0:Y:S04]  /*0ae0*/  LDC.64 R2, c[0x0][0x250] ;  /* 0x00009400ff027b82 */ /* 0x000e280000000a00 */
[----:B------:R-:W1:Y:S01]  /*0af0*/  MUFU.RSQ R0, R0 ;  /* 0x0000000000007308 */ /* 0x000e620000001400 */
[----:B------:R-:W-:Y:S02]  /*0b00*/  SEL R9, R13, RZ, !P1 ;  /* 0x000000ff0d097207 */ /* 0x000fe40004800000 */
[----:B------:R-:W-:Y:S01]  /*0b10*/  LOP3.LUT P0, RZ, R22, 0xff, RZ, 0xc0, !PT ;  /* 0x000000ff16ff7812 */ /* 0x000fe2000780c0ff */
[----:B-1----:R-:W-:-:S02]  /*0b20*/  FMUL R12, R17, R0 ;  /* 0x00000000110c7220 */ /* 0x002fc40000400000 */
[----:B------:R-:W1:Y:S01]  /*0b30*/  LDC.64 R16, c[0x0][0x258] ;  /* 0x00009600ff107b82 */ /* 0x000e620000000a00 */
[----:B------:R-:W-:Y:S01]  /*0b40*/  FMUL R13, R23, R0 ;  /* 0x00000000170d7220 */ /* 0x000fe20000400000 */
[----:B------:R-:W-:-:S06]  /*0b50*/  LOP3.LUT R27, R18, 0x3fc, RZ, 0xc0, !PT ;  /* 0x000003fc121b7812 */ /* 0x000fcc00078ec0ff */
[----:B------:R-:W2:Y:S01]  /*0b60*/  LDC.64 R22, c[0x0][0x260] ;  /* 0x00009800ff167b82 */ /* 0x000ea20000000a00 */
[----:B------:R-:W-:Y:S01]  /*0b70*/  FFMA R8, R25, R12, R8 ;  /* 0x0000000c19087223 */ /* 0x000fe20000000008 */
[----:B------:R-:W-:Y:S01]  /*0b80*/  SEL R18, R11, RZ, !P1 ;  /* 0x000000ff0b127207 */ /* 0x000fe20004800000 */
[----:B------:R-:W-:Y:S01]  /*0b90*/  IMAD R11, R28, 0x300, R27 ;  /* 0x000003001c0b7824 */ /* 0x000fe200078e021b */
[----:B------:R-:W-:Y:S02]  /*0ba0*/  SEL R25, R10, RZ, !P1 ;  /* 0x000000ff0a197207 */ /* 0x000fe40004800000 */
[----:B------:R-:W-:Y:S01]  /*0bb0*/  SEL R10, R14, RZ, !P1 ;  /* 0x000000ff0e0a7207 */ /* 0x000fe20004800000 */
[-C--:B------:R-:W-:Y:S01]  /*0bc0*/  FMUL R14, R21, R0.reuse ;  /* 0x00000000150e7220 */ /* 0x080fe20000400000 */
[----:B------:R-:W-:Y:S01]  /*0bd0*/  SEL R27, R15, RZ, !P1 ;  /* 0x000000ff0f1b7207 */ /* 0x000fe20004800000 */
[----:B------:R-:W-:Y:S01]  /*0be0*/  FMUL R15, R19, R0 ;  /* 0x00000000130f7220 */ /* 0x000fe20000400000 */
[----:B0-----:R-:W-:-:S04]  /*0bf0*/  IMAD.WIDE R2, R11, 0x4, R2 ;  /* 0x000000040b027825 */ /* 0x001fc800078e0202 */
[----:B------:R-:W-:Y:S01]  /*0c00*/  FFMA R9, R20, R13, R9 ;  /* 0x0000000d14097223 */ /* 0x000fe20000000009 */
[----:B------:R-:W-:Y:S01]  /*0c10*/  FFMA R10, R25, R14, R10 ;  /* 0x0000000e190a7223 */ /* 0x000fe2000000000a */
[----:B-1----:R-:W-:-:S04]  /*0c20*/  IMAD.WIDE R16, R11, 0x4, R16 ;  /* 0x000000040b107825 */ /* 0x002fc800078e0210 */
[----:B------:R-:W-:Y:S01]  /*0c30*/  FFMA R11, R18, R15, R27 ;  /* 0x0000000f120b7223 */ /* 0x000fe2000000001b */
[----:B------:R0:W-:Y:S04]  /*0c40*/  @!P1 STG.E.128 desc[UR6][R30.64], R4 ;  /* 0x000000041e009986 */ /* 0x0001e8000c101d06 */
[----:B------:R0:W-:Y:S04]  /*0c50*/  @!P1 STG.E.128 desc[UR6][R2.64], R12 ;  /* 0x0000000c02009986 */ /* 0x0001e8000c101d06 */
[----:B------:R0:W-:Y:S01]  /*0c60*/  @!P1 STG.E.128 desc[UR6][R16.64], R8 ;  /* 0x0000000810009986 */ /* 0x0001e2000c101d06 */
[----:B--2---:R-:W-:Y:S01]  /*0c70*/  IMAD.WIDE R22, R28, 0x4, R22 ;  /* 0x000000041c167825 */ /* 0x004fe200078e0216 */
[----:B0-----:R-:W-:Y:S06]  /*0c80*/  @P0 EXIT ;  /* 0x000000000000094d */ /* 0x001fec0003800000 */
[----:B0-----:R-:W-:-:S05]  /*0c90*/  FMUL R3, R0, 0.001302083372138440609 ;  /* 0x3aaaaaab00037820 */ /* 0x001fca0000400000 */
[----:B------:R-:W-:Y:S01]  /*0ca0*/  STG.E desc[UR6][R22.64], R3 ;  /* 0x0000000316007986 */ /* 0x000fe2000c101906 */
[----:B------:R-:W-:Y:S05]  /*0cb0*/  EXIT ;  /* 0x000000000000794d */ /* 0x000fea0003800000 */
.L_x_0:
[----:B------:R-:W-:-:S00]  /*0cc0*/  BRA `(.L_x_0) ;  /* 0xfffffffc00fc7947 */ /* 0x000fc0000383ffff */
[----:B------:R-:W-:-:S00]  /*0cd0*/  NOP ;  /* 0x0000000000007918 */ /* 0x000fc00000000000 */
        /* <DEDUP_REMOVED lines=10> */
.L_x_1:


//--------------------- .nv.global.init           --------------------------
	.section	.nv.global.init,"aw",@progbits
.nv.global.init:
	.type		_$_str,@object
	.size		_$_str,(.L_0 - _$_str)
_$_str:
        /*0000*/ 	.byte	0x5f, 0x5f, 0x43, 0x55, 0x44, 0x41, 0x5f, 0x46, 0x54, 0x5a, 0x00
.L_0:


//--------------------- .nv.shared.triton_per_fused_add_native_layer_norm_native_layer_norm_backward_15 --------------------------
	.section	.nv.shared.triton_per_fused_add_native_layer_norm_native_layer_norm_backward_15,"aw",@nobits
	.sectionflags	@""
	.align	16
	.zero		1024


//--------------------- .nv.constant0.triton_per_fused_add_native_layer_norm_native_layer_norm_backward_15 --------------------------
	.section	.nv.constant0.triton_per_fused_add_native_layer_norm_native_layer_norm_backward_15,"a",@progbits
	.sectionflags	@""
	.align	4
.nv.constant0.triton_per_fused_add_native_layer_norm_native_layer_norm_backward_15:
	.zero		624
